	.headerflags	@"EF_CUDA_TEXMODE_UNIFIED EF_CUDA_64BIT_ADDRESS EF_CUDA_ACCELERATORS EF_CUDA_SM90 EF_CUDA_VIRTUAL_SM(EF_CUDA_SM90)"
	.elftype	@"ET_EXEC"


//--------------------- .nv.info                  --------------------------
	.section	.nv.info,"",@"SHT_CUDA_INFO"
	.align	4


	//----- nvinfo : EIATTR_REGCOUNT
	.align		4
        /*0000*/ 	.byte	0x04, 0x2f
        /*0002*/ 	.short	(.L_1 - .L_0)
	.align		4
.L_0:
        /*0004*/ 	.word	index@(triton_poi_fused_convolution_12)
        /*0008*/ 	.word	0x0000000c


	//----- nvinfo : EIATTR_MIN_STACK_SIZE
	.align		4
.L_1:
        /*000c*/ 	.byte	0x04, 0x12
        /*000e*/ 	.short	(.L_3 - .L_2)
	.align		4
.L_2:
        /*0010*/ 	.word	index@(triton_poi_fused_convolution_12)
        /*0014*/ 	.word	0x00000000


	//----- nvinfo : EIATTR_FRAME_SIZE
	.align		4
.L_3:
        /*0018*/ 	.byte	0x04, 0x11
        /*001a*/ 	.short	(.L_5 - .L_4)
	.align		4
.L_4:
        /*001c*/ 	.word	index@(triton_poi_fused_convolution_12)
        /*0020*/ 	.word	0x00000000


	//----- nvinfo : EIATTR_MIN_STACK_SIZE
	.align		4
.L_5:
        /*0024*/ 	.byte	0x04, 0x12
        /*0026*/ 	.short	(.L_7 - .L_6)
	.align		4
.L_6:
        /*0028*/ 	.word	index@(triton_poi_fused_convolution_12)
        /*002c*/ 	.word	0x00000000
.L_7:


//--------------------- .nv.info.triton_poi_fused_convolution_12 --------------------------
	.section	.nv.info.triton_poi_fused_convolution_12,"",@"SHT_CUDA_INFO"
	.sectionflags	@""
	.align	4


	//----- nvinfo : EIATTR_CUDA_API_VERSION
	.align		4
        /*0000*/ 	.byte	0x04, 0x37
        /*0002*/ 	.short	(.L_9 - .L_8)
.L_8:
        /*0004*/ 	.word	0x0000007c


	//----- nvinfo : EIATTR_KPARAM_INFO
	.align		4
.L_9:
        /*0008*/ 	.byte	0x04, 0x17
        /*000a*/ 	.short	(.L_11 - .L_10)
.L_10:
        /*000c*/ 	.word	0x00000000
        /*0010*/ 	.short	0x0002
        /*0012*/ 	.short	0x0010
        /*0014*/ 	.byte	0x00, 0xf0, 0x11, 0x00


	//----- nvinfo : EIATTR_KPARAM_INFO
	.align		4
.L_11:
        /*0018*/ 	.byte	0x04, 0x17
        /*001a*/ 	.short	(.L_13 - .L_12)
.L_12:
        /*001c*/ 	.word	0x00000000
        /*0020*/ 	.short	0x0001
        /*0022*/ 	.short	0x0008
        /*0024*/ 	.byte	0x00, 0xf4, 0x21, 0x00


	//----- nvinfo : EIATTR_KPARAM_INFO
	.align		4
.L_13:
        /*0028*/ 	.byte	0x04, 0x17
        /*002a*/ 	.short	(.L_15 - .L_14)
.L_14:
        /*002c*/ 	.word	0x00000000
        /*0030*/ 	.short	0x0000
        /*0032*/ 	.short	0x0000
        /*0034*/ 	.byte	0x00, 0xf4, 0x21, 0x00


	//----- nvinfo : EIATTR_SPARSE_MMA_MASK
	.align		4
.L_15:
        /*0038*/ 	.byte	0x03, 0x50
        /*003a*/ 	.short	0x0000


	//----- nvinfo : EIATTR_MAXREG_COUNT
	.align		4
        /*003c*/ 	.byte	0x03, 0x1b
        /*003e*/ 	.short	0x00ff


	//----- nvinfo : EIATTR_EXIT_INSTR_OFFSETS
	.align		4
        /*0040*/ 	.byte	0x04, 0x1c
        /*0042*/ 	.short	(.L_17 - .L_16)


	//   ....[0]....
.L_16:
        /*0044*/ 	.word	0x00000150


	//----- nvinfo : EIATTR_REQNTID
	.align		4
.L_17:
        /*0048*/ 	.byte	0x04, 0x10
        /*004a*/ 	.short	(.L_19 - .L_18)
.L_18:
        /*004c*/ 	.word	0x00000080
        /*0050*/ 	.word	0x00000001
        /*0054*/ 	.word	0x00000001


	//----- nvinfo : EIATTR_CBANK_PARAM_SIZE
	.align		4
.L_19:
        /*0058*/ 	.byte	0x03, 0x19
        /*005a*/ 	.short	0x0014


	//----- nvinfo : EIATTR_PARAM_CBANK
	.align		4
        /*005c*/ 	.byte	0x04, 0x0a
        /*005e*/ 	.short	(.L_21 - .L_20)
	.align		4
.L_20:
        /*0060*/ 	.word	index@(.nv.constant0.triton_poi_fused_convolution_12)
        /*0064*/ 	.short	0x0210
        /*0066*/ 	.short	0x0014


	//----- nvinfo : EIATTR_SW_WAR
	.align		4
.L_21:
        /*0068*/ 	.byte	0x04, 0x36
        /*006a*/ 	.short	(.L_23 - .L_22)
.L_22:
        /*006c*/ 	.word	0x00000008
.L_23:


//--------------------- .nv.callgraph             --------------------------
	.section	.nv.callgraph,"",@"SHT_CUDA_CALLGRAPH"
	.align	4
	.sectionentsize	8
	.align		4
        /*0000*/ 	.word	0x00000000
	.align		4
        /*0004*/ 	.word	0xffffffff
	.align		4
        /*0008*/ 	.word	0x00000000
	.align		4
        /*000c*/ 	.word	0xfffffffe
	.align		4
        /*0010*/ 	.word	0x00000000
	.align		4
        /*0014*/ 	.word	0xfffffffd
	.align		4
        /*0018*/ 	.word	0x00000000
	.align		4
        /*001c*/ 	.word	0xfffffffc


//--------------------- .text.triton_poi_fused_convolution_12 --------------------------
	.section	.text.triton_poi_fused_convolution_12,"ax",@progbits
	.align	128
        .global         triton_poi_fused_convolution_12
        .type           triton_poi_fused_convolution_12,@function
        .size           triton_poi_fused_convolution_12,(.L_x_1 - triton_poi_fused_convolution_12)
        .other          triton_poi_fused_convolution_12,@"STO_CUDA_ENTRY STV_DEFAULT"
triton_poi_fused_convolution_12:
.text.triton_poi_fused_convolution_12:
[----:B------:R-:W-:Y:S01]  /*0000*/  LDC R1, c[0x0][0x28] ;  /* 0x00000a00ff017b82 */ /* 0x000fe20000000800 */
[----:B------:R-:W1:Y:S07]  /*0010*/  S2R R0, SR_TID.X ;  /* 0x0000000000007919 */ /* 0x000e6e0000002100 */
[----:B------:R-:W2:Y:S01]  /*0020*/  LDC.64 R2, c[0x0][0x210] ;  /* 0x00008400ff027b82 */ /* 0x000ea20000000a00 */
[----:B------:R-:W-:Y:S01]  /*0030*/  ULDC.64 UR4, c[0x0][0x208] ;  /* 0x0000820000047ab9 */ /* 0x000fe20000000a00 */
[----:B------:R-:W3:Y:S01]  /*0040*/  S2R R7, SR_CTAID.X ;  /* 0x0000000000077919 */ /* 0x000ee20000002500 */
[----:B-1----:R-:W-:-:S02]  /*0050*/  LOP3.LUT R0, R0, 0x7f, RZ, 0xc0, !PT ;  /* 0x0000007f00007812 */ /* 0x002fc400078ec0ff */
[----:B---3--:R-:W-:-:S03]  /*0060*/  SHF.R.S32.HI R4, RZ, 0x18, R7 ;  /* 0x00000018ff047819 */ /* 0x008fc60000011407 */
[----:B------:R-:W-:Y:S01]  /*0070*/  IMAD R7, R7, 0x80, R0 ;  /* 0x0000008007077824 */ /* 0x000fe200078e0200 */
[----:B------:R-:W-:-:S03]  /*0080*/  SGXT R0, R4, 0x1 ;  /* 0x000000010400781a */ /* 0x000fc60000000200 */
[----:B--2---:R-:W-:Y:S01]  /*0090*/  IMAD.WIDE R2, R7, 0x4, R2 ;  /* 0x0000000407027825 */ /* 0x004fe200078e0202 */
[----:B------:R-:W1:Y:S01]  /*00a0*/  LDC.64 R4, c[0x0][0x218] ;  /* 0x00008600ff047b82 */ /* 0x000e620000000a00 */
[----:B------:R-:W-:-:S04]  /*00b0*/  LEA.HI R0, R0, R7, RZ, 0xc ;  /* 0x0000000700007211 */ /* 0x000fc800078f60ff */
[----:B------:R-:W-:-:S04]  /*00c0*/  SHF.R.S32.HI R9, RZ, 0xc, R0 ;  /* 0x0000000cff097819 */ /* 0x000fc80000011400 */
[----:B------:R-:W-:-:S04]  /*00d0*/  LEA.HI R0, R0, R9, RZ, 0x1 ;  /* 0x0000000900007211 */ /* 0x000fc800078f08ff */
[----:B------:R-:W-:-:S05]  /*00e0*/  LOP3.LUT R0, R0, 0xfffffffe, RZ, 0xc0, !PT ;  /* 0xfffffffe00007812 */ /* 0x000fca00078ec0ff */
[----:B------:R-:W-:Y:S02]  /*00f0*/  IMAD.IADD R9, R9, 0x1, -R0 ;  /* 0x0000000109097824 */ /* 0x000fe400078e0a00 */
[----:B------:R-:W2:Y:S02]  /*0100*/  LDG.E R0, desc[UR4][R2.64] ;  /* 0x0000000402007981 */ /* 0x000ea4000c1e1900 */
[----:B-1----:R-:W-:-:S06]  /*0110*/  IMAD.WIDE R4, R9, 0x4, R4 ;  /* 0x0000000409047825 */ /* 0x002fcc00078e0204 */
[----:B------:R-:W2:Y:S02]  /*0120*/  LDG.E.EL R5, desc[UR4][R4.64] ;  /* 0x0000000404057981 */ /* 0x000ea4000c2e1900 */
[----:B--2---:R-:W-:-:S05]  /*0130*/  FADD R7, R0, R5 ;  /* 0x0000000500077221 */ /* 0x004fca0000000000 */
[----:B------:R-:W-:Y:S01]  /*0140*/  STG.E desc[UR4][R2.64], R7 ;  /* 0x0000000702007986 */ /* 0x000fe2000c101904 */
[----:B------:R-:W-:Y:S05]  /*0150*/  EXIT ;  /* 0x000000000000794d */ /* 0x000fea0003800000 */
.L_x_0:
[----:B------:R-:W-:-:S00]  /*0160*/  BRA `(.L_x_0) ;  /* 0xfffffffc00fc7947 */ /* 0x000fc0000383ffff */
[----:B------:R-:W-:-:S00]  /*0170*/  NOP ;  /* 0x0000000000007918 */ /* 0x000fc00000000000 */
        /* <DEDUP_REMOVED lines=8> */
.L_x_1:


//--------------------- .nv.constant0.triton_poi_fused_convolution_12 --------------------------
	.section	.nv.constant0.triton_poi_fused_convolution_12,"a",@progbits
	.sectionflags	@""
	.align	4
.nv.constant0.triton_poi_fused_convolution_12:
	.zero		548
